//
// Generated by NVIDIA NVVM Compiler
//
// Compiler Build ID: CL-36424714
// Cuda compilation tools, release 13.0, V13.0.88
// Based on NVVM 20.0.0
//

.version 9.0
.target sm_100
.address_size 64

	// .globl	_Z15addPaddingZerosPiS_
// _ZZ9reduceSumPiS_E5sdata has been demoted
// _ZZ6getMinPiS_E5sdata has been demoted
// _ZZ6getMaxPiS_E5sdata has been demoted

.visible .entry _Z15addPaddingZerosPiS_(
	.param .u64 .ptr .align 1 _Z15addPaddingZerosPiS__param_0,
	.param .u64 .ptr .align 1 _Z15addPaddingZerosPiS__param_1
)
{
	.reg .pred 	%p<2>;
	.reg .b32 	%r<18>;
	.reg .b64 	%rd<11>;

	ld.param.u64 	%rd2, [_Z15addPaddingZerosPiS__param_0];
	ld.param.u64 	%rd3, [_Z15addPaddingZerosPiS__param_1];
	cvta.to.global.u64 	%rd1, %rd3;
	mov.u32 	%r3, %tid.x;
	mov.u32 	%r4, %ctaid.x;
	mov.u32 	%r5, %ntid.x;
	mad.lo.s32 	%r1, %r4, %r5, %r3;
	mul.hi.s32 	%r6, %r1, 1041204193;
	shr.u32 	%r7, %r6, 31;
	shr.s32 	%r8, %r6, 11;
	add.s32 	%r9, %r8, %r7;
	mul.lo.s32 	%r10, %r9, 8448;
	sub.s32 	%r2, %r1, %r10;
	setp.gt.s32 	%p1, %r2, 8399;
	@%p1 bra 	$L__BB0_2;
	cvta.to.global.u64 	%rd6, %rd2;
	mad.lo.s32 	%r16, %r9, 8400, %r2;
	mul.wide.s32 	%rd7, %r16, 4;
	add.s64 	%rd8, %rd6, %rd7;
	ld.global.u32 	%r17, [%rd8];
	mul.wide.s32 	%rd9, %r1, 4;
	add.s64 	%rd10, %rd1, %rd9;
	st.global.u32 	[%rd10], %r17;
	bra.uni 	$L__BB0_3;
$L__BB0_2:
	mul.wide.s32 	%rd4, %r1, 4;
	add.s64 	%rd5, %rd1, %rd4;
	mov.b32 	%r11, 0;
	st.global.u32 	[%rd5], %r11;
$L__BB0_3:
	ret;

}
	// .globl	_Z13addPaddingMINPiS_
.visible .entry _Z13addPaddingMINPiS_(
	.param .u64 .ptr .align 1 _Z13addPaddingMINPiS__param_0,
	.param .u64 .ptr .align 1 _Z13addPaddingMINPiS__param_1
)
{
	.reg .pred 	%p<2>;
	.reg .b32 	%r<20>;
	.reg .b64 	%rd<9>;

	ld.param.u64 	%rd1, [_Z13addPaddingMINPiS__param_0];
	ld.param.u64 	%rd2, [_Z13addPaddingMINPiS__param_1];
	mov.u32 	%r6, %tid.x;
	mov.u32 	%r7, %ctaid.x;
	mov.u32 	%r8, %ntid.x;
	mad.lo.s32 	%r1, %r7, %r8, %r6;
	mul.hi.s32 	%r9, %r1, 1041204193;
	shr.u32 	%r10, %r9, 31;
	shr.s32 	%r11, %r9, 11;
	add.s32 	%r12, %r11, %r10;
	mul.lo.s32 	%r13, %r12, 8448;
	sub.s32 	%r2, %r1, %r13;
	setp.gt.s32 	%p1, %r2, 8399;
	mov.b32 	%r19, -2147483648;
	@%p1 bra 	$L__BB1_2;
	cvta.to.global.u64 	%rd3, %rd1;
	mad.lo.s32 	%r18, %r12, 8400, %r2;
	mul.wide.s32 	%rd4, %r18, 4;
	add.s64 	%rd5, %rd3, %rd4;
	ld.global.u32 	%r19, [%rd5];
$L__BB1_2:
	cvta.to.global.u64 	%rd6, %rd2;
	mul.wide.s32 	%rd7, %r1, 4;
	add.s64 	%rd8, %rd6, %rd7;
	st.global.u32 	[%rd8], %r19;
	ret;

}
	// .globl	_Z13addPaddingMAXPiS_
.visible .entry _Z13addPaddingMAXPiS_(
	.param .u64 .ptr .align 1 _Z13addPaddingMAXPiS__param_0,
	.param .u64 .ptr .align 1 _Z13addPaddingMAXPiS__param_1
)
{
	.reg .pred 	%p<2>;
	.reg .b32 	%r<20>;
	.reg .b64 	%rd<9>;

	ld.param.u64 	%rd1, [_Z13addPaddingMAXPiS__param_0];
	ld.param.u64 	%rd2, [_Z13addPaddingMAXPiS__param_1];
	mov.u32 	%r6, %tid.x;
	mov.u32 	%r7, %ctaid.x;
	mov.u32 	%r8, %ntid.x;
	mad.lo.s32 	%r1, %r7, %r8, %r6;
	mul.hi.s32 	%r9, %r1, 1041204193;
	shr.u32 	%r10, %r9, 31;
	shr.s32 	%r11, %r9, 11;
	add.s32 	%r12, %r11, %r10;
	mul.lo.s32 	%r13, %r12, 8448;
	sub.s32 	%r2, %r1, %r13;
	setp.gt.s32 	%p1, %r2, 8399;
	mov.b32 	%r19, 2147483647;
	@%p1 bra 	$L__BB2_2;
	cvta.to.global.u64 	%rd3, %rd1;
	mad.lo.s32 	%r18, %r12, 8400, %r2;
	mul.wide.s32 	%rd4, %r18, 4;
	add.s64 	%rd5, %rd3, %rd4;
	ld.global.u32 	%r19, [%rd5];
$L__BB2_2:
	cvta.to.global.u64 	%rd6, %rd2;
	mul.wide.s32 	%rd7, %r1, 4;
	add.s64 	%rd8, %rd6, %rd7;
	st.global.u32 	[%rd8], %r19;
	ret;

}
	// .globl	_Z9reduceSumPiS_
.visible .entry _Z9reduceSumPiS_(
	.param .u64 .ptr .align 1 _Z9reduceSumPiS__param_0,
	.param .u64 .ptr .align 1 _Z9reduceSumPiS__param_1
)
{
	.reg .pred 	%p<9>;
	.reg .b32 	%r<39>;
	.reg .b64 	%rd<12>;
	// demoted variable
	.shared .align 4 .b8 _ZZ9reduceSumPiS_E5sdata[1024];
	ld.param.u64 	%rd2, [_Z9reduceSumPiS__param_0];
	ld.param.u64 	%rd1, [_Z9reduceSumPiS__param_1];
	cvta.to.global.u64 	%rd3, %rd2;
	mov.u32 	%r5, %ctaid.x;
	mov.u32 	%r1, %ntid.x;
	mul.lo.s32 	%r6, %r5, %r1;
	mov.u32 	%r7, %tid.x;
	add.s32 	%r3, %r6, %r7;
	cvt.u64.u32 	%rd4, %r6;
	cvt.u64.u32 	%rd5, %r7;
	add.s64 	%rd6, %rd4, %rd5;
	shl.b64 	%rd7, %rd6, 2;
	add.s64 	%rd8, %rd3, %rd7;
	ld.global.u32 	%r8, [%rd8];
	shl.b32 	%r9, %r7, 2;
	mov.u32 	%r10, _ZZ9reduceSumPiS_E5sdata;
	add.s32 	%r4, %r10, %r9;
	st.shared.u32 	[%r4], %r8;
	bar.sync 	0;
	setp.lt.u32 	%p1, %r1, 256;
	setp.gt.u32 	%p2, %r7, 127;
	or.pred  	%p3, %p1, %p2;
	@%p3 bra 	$L__BB3_2;
	ld.shared.u32 	%r11, [%r4+512];
	ld.shared.u32 	%r12, [%r4];
	add.s32 	%r13, %r12, %r11;
	st.shared.u32 	[%r4], %r13;
$L__BB3_2:
	bar.sync 	0;
	setp.lt.u32 	%p4, %r1, 128;
	setp.gt.u32 	%p5, %r7, 63;
	or.pred  	%p6, %p4, %p5;
	@%p6 bra 	$L__BB3_4;
	ld.shared.u32 	%r14, [%r4+256];
	ld.shared.u32 	%r15, [%r4];
	add.s32 	%r16, %r15, %r14;
	st.shared.u32 	[%r4], %r16;
$L__BB3_4:
	bar.sync 	0;
	setp.gt.u32 	%p7, %r7, 31;
	@%p7 bra 	$L__BB3_7;
	ld.volatile.shared.u32 	%r17, [%r4+128];
	ld.volatile.shared.u32 	%r18, [%r4];
	add.s32 	%r19, %r18, %r17;
	st.volatile.shared.u32 	[%r4], %r19;
	ld.volatile.shared.u32 	%r20, [%r4+64];
	ld.volatile.shared.u32 	%r21, [%r4];
	add.s32 	%r22, %r21, %r20;
	st.volatile.shared.u32 	[%r4], %r22;
	ld.volatile.shared.u32 	%r23, [%r4+32];
	ld.volatile.shared.u32 	%r24, [%r4];
	add.s32 	%r25, %r24, %r23;
	st.volatile.shared.u32 	[%r4], %r25;
	ld.volatile.shared.u32 	%r26, [%r4+16];
	ld.volatile.shared.u32 	%r27, [%r4];
	add.s32 	%r28, %r27, %r26;
	st.volatile.shared.u32 	[%r4], %r28;
	ld.volatile.shared.u32 	%r29, [%r4+8];
	ld.volatile.shared.u32 	%r30, [%r4];
	add.s32 	%r31, %r30, %r29;
	st.volatile.shared.u32 	[%r4], %r31;
	ld.volatile.shared.u32 	%r32, [%r4+4];
	ld.volatile.shared.u32 	%r33, [%r4];
	add.s32 	%r34, %r33, %r32;
	st.volatile.shared.u32 	[%r4], %r34;
	setp.ne.s32 	%p8, %r7, 0;
	@%p8 bra 	$L__BB3_7;
	mul.hi.u32 	%r35, %r3, 1041204193;
	shr.u32 	%r36, %r35, 11;
	cvta.to.global.u64 	%rd9, %rd1;
	mul.wide.u32 	%rd10, %r36, 4;
	add.s64 	%rd11, %rd9, %rd10;
	ld.shared.u32 	%r37, [_ZZ9reduceSumPiS_E5sdata];
	atom.global.add.u32 	%r38, [%rd11], %r37;
$L__BB3_7:
	ret;

}
	// .globl	_Z6getMinPiS_
.visible .entry _Z6getMinPiS_(
	.param .u64 .ptr .align 1 _Z6getMinPiS__param_0,
	.param .u64 .ptr .align 1 _Z6getMinPiS__param_1
)
{
	.reg .pred 	%p<9>;
	.reg .b32 	%r<39>;
	.reg .b64 	%rd<12>;
	// demoted variable
	.shared .align 4 .b8 _ZZ6getMinPiS_E5sdata[1024];
	ld.param.u64 	%rd2, [_Z6getMinPiS__param_0];
	ld.param.u64 	%rd1, [_Z6getMinPiS__param_1];
	cvta.to.global.u64 	%rd3, %rd2;
	mov.u32 	%r5, %ctaid.x;
	mov.u32 	%r1, %ntid.x;
	mul.lo.s32 	%r6, %r5, %r1;
	mov.u32 	%r7, %tid.x;
	add.s32 	%r3, %r6, %r7;
	cvt.u64.u32 	%rd4, %r6;
	cvt.u64.u32 	%rd5, %r7;
	add.s64 	%rd6, %rd4, %rd5;
	shl.b64 	%rd7, %rd6, 2;
	add.s64 	%rd8, %rd3, %rd7;
	ld.global.u32 	%r8, [%rd8];
	shl.b32 	%r9, %r7, 2;
	mov.u32 	%r10, _ZZ6getMinPiS_E5sdata;
	add.s32 	%r4, %r10, %r9;
	st.shared.u32 	[%r4], %r8;
	bar.sync 	0;
	setp.lt.u32 	%p1, %r1, 256;
	setp.gt.u32 	%p2, %r7, 127;
	or.pred  	%p3, %p1, %p2;
	@%p3 bra 	$L__BB4_2;
	ld.shared.u32 	%r11, [%r4];
	ld.shared.u32 	%r12, [%r4+512];
	min.s32 	%r13, %r11, %r12;
	st.shared.u32 	[%r4], %r13;
$L__BB4_2:
	bar.sync 	0;
	setp.lt.u32 	%p4, %r1, 128;
	setp.gt.u32 	%p5, %r7, 63;
	or.pred  	%p6, %p4, %p5;
	@%p6 bra 	$L__BB4_4;
	ld.shared.u32 	%r14, [%r4];
	ld.shared.u32 	%r15, [%r4+256];
	min.s32 	%r16, %r14, %r15;
	st.shared.u32 	[%r4], %r16;
$L__BB4_4:
	bar.sync 	0;
	setp.gt.u32 	%p7, %r7, 31;
	@%p7 bra 	$L__BB4_7;
	ld.volatile.shared.u32 	%r17, [%r4];
	ld.volatile.shared.u32 	%r18, [%r4+128];
	min.s32 	%r19, %r17, %r18;
	st.volatile.shared.u32 	[%r4], %r19;
	ld.volatile.shared.u32 	%r20, [%r4];
	ld.volatile.shared.u32 	%r21, [%r4+64];
	min.s32 	%r22, %r20, %r21;
	st.volatile.shared.u32 	[%r4], %r22;
	ld.volatile.shared.u32 	%r23, [%r4];
	ld.volatile.shared.u32 	%r24, [%r4+32];
	min.s32 	%r25, %r23, %r24;
	st.volatile.shared.u32 	[%r4], %r25;
	ld.volatile.shared.u32 	%r26, [%r4];
	ld.volatile.shared.u32 	%r27, [%r4+16];
	min.s32 	%r28, %r26, %r27;
	st.volatile.shared.u32 	[%r4], %r28;
	ld.volatile.shared.u32 	%r29, [%r4];
	ld.volatile.shared.u32 	%r30, [%r4+8];
	min.s32 	%r31, %r29, %r30;
	st.volatile.shared.u32 	[%r4], %r31;
	ld.volatile.shared.u32 	%r32, [%r4];
	ld.volatile.shared.u32 	%r33, [%r4+4];
	min.s32 	%r34, %r32, %r33;
	st.volatile.shared.u32 	[%r4], %r34;
	setp.ne.s32 	%p8, %r7, 0;
	@%p8 bra 	$L__BB4_7;
	mul.hi.u32 	%r35, %r3, 1041204193;
	shr.u32 	%r36, %r35, 11;
	cvta.to.global.u64 	%rd9, %rd1;
	mul.wide.u32 	%rd10, %r36, 4;
	add.s64 	%rd11, %rd9, %rd10;
	ld.shared.u32 	%r37, [_ZZ6getMinPiS_E5sdata];
	atom.global.min.s32 	%r38, [%rd11], %r37;
$L__BB4_7:
	ret;

}
	// .globl	_Z6getMaxPiS_
.visible .entry _Z6getMaxPiS_(
	.param .u64 .ptr .align 1 _Z6getMaxPiS__param_0,
	.param .u64 .ptr .align 1 _Z6getMaxPiS__param_1
)
{
	.reg .pred 	%p<9>;
	.reg .b32 	%r<39>;
	.reg .b64 	%rd<12>;
	// demoted variable
	.shared .align 4 .b8 _ZZ6getMaxPiS_E5sdata[1024];
	ld.param.u64 	%rd2, [_Z6getMaxPiS__param_0];
	ld.param.u64 	%rd1, [_Z6getMaxPiS__param_1];
	cvta.to.global.u64 	%rd3, %rd2;
	mov.u32 	%r5, %ctaid.x;
	mov.u32 	%r1, %ntid.x;
	mul.lo.s32 	%r6, %r5, %r1;
	mov.u32 	%r7, %tid.x;
	add.s32 	%r3, %r6, %r7;
	cvt.u64.u32 	%rd4, %r6;
	cvt.u64.u32 	%rd5, %r7;
	add.s64 	%rd6, %rd4, %rd5;
	shl.b64 	%rd7, %rd6, 2;
	add.s64 	%rd8, %rd3, %rd7;
	ld.global.u32 	%r8, [%rd8];
	shl.b32 	%r9, %r7, 2;
	mov.u32 	%r10, _ZZ6getMaxPiS_E5sdata;
	add.s32 	%r4, %r10, %r9;
	st.shared.u32 	[%r4], %r8;
	bar.sync 	0;
	setp.lt.u32 	%p1, %r1, 256;
	setp.gt.u32 	%p2, %r7, 127;
	or.pred  	%p3, %p1, %p2;
	@%p3 bra 	$L__BB5_2;
	ld.shared.u32 	%r11, [%r4];
	ld.shared.u32 	%r12, [%r4+512];
	max.s32 	%r13, %r11, %r12;
	st.shared.u32 	[%r4], %r13;
$L__BB5_2:
	bar.sync 	0;
	setp.lt.u32 	%p4, %r1, 128;
	setp.gt.u32 	%p5, %r7, 63;
	or.pred  	%p6, %p4, %p5;
	@%p6 bra 	$L__BB5_4;
	ld.shared.u32 	%r14, [%r4];
	ld.shared.u32 	%r15, [%r4+256];
	max.s32 	%r16, %r14, %r15;
	st.shared.u32 	[%r4], %r16;
$L__BB5_4:
	bar.sync 	0;
	setp.gt.u32 	%p7, %r7, 31;
	@%p7 bra 	$L__BB5_7;
	ld.volatile.shared.u32 	%r17, [%r4];
	ld.volatile.shared.u32 	%r18, [%r4+128];
	max.s32 	%r19, %r17, %r18;
	st.volatile.shared.u32 	[%r4], %r19;
	ld.volatile.shared.u32 	%r20, [%r4];
	ld.volatile.shared.u32 	%r21, [%r4+64];
	max.s32 	%r22, %r20, %r21;
	st.volatile.shared.u32 	[%r4], %r22;
	ld.volatile.shared.u32 	%r23, [%r4];
	ld.volatile.shared.u32 	%r24, [%r4+32];
	max.s32 	%r25, %r23, %r24;
	st.volatile.shared.u32 	[%r4], %r25;
	ld.volatile.shared.u32 	%r26, [%r4];
	ld.volatile.shared.u32 	%r27, [%r4+16];
	max.s32 	%r28, %r26, %r27;
	st.volatile.shared.u32 	[%r4], %r28;
	ld.volatile.shared.u32 	%r29, [%r4];
	ld.volatile.shared.u32 	%r30, [%r4+8];
	max.s32 	%r31, %r29, %r30;
	st.volatile.shared.u32 	[%r4], %r31;
	ld.volatile.shared.u32 	%r32, [%r4];
	ld.volatile.shared.u32 	%r33, [%r4+4];
	max.s32 	%r34, %r32, %r33;
	st.volatile.shared.u32 	[%r4], %r34;
	setp.ne.s32 	%p8, %r7, 0;
	@%p8 bra 	$L__BB5_7;
	mul.hi.u32 	%r35, %r3, 1041204193;
	shr.u32 	%r36, %r35, 11;
	cvta.to.global.u64 	%rd9, %rd1;
	mul.wide.u32 	%rd10, %r36, 4;
	add.s64 	%rd11, %rd9, %rd10;
	ld.shared.u32 	%r37, [_ZZ6getMaxPiS_E5sdata];
	atom.global.max.s32 	%r38, [%rd11], %r37;
$L__BB5_7:
	ret;

}


// ===== COMPILED SASS (sm_100) =====

	.target	sm_100

	.elftype	@"ET_EXEC"


//--------------------- .note.nv.tkinfo           --------------------------
	.section	.note.nv.tkinfo,"",@"SHT_NOTE"
	.sectionflags	@"SHF_NOTE_NV_TKINFO"
	.tkinfo
        /*0018*/ 	.word	0x00000002
        /*0030*/ 	.string	""
        /*0030*/ 	.string	"ptxas"
        /*0030*/ 	.string	"Cuda compilation tools, release 13.0, V13.0.88"
        /*0030*/ 	.string	"Build cuda_13.0.r13.0/compiler.36424714_0"
        /*0030*/ 	.string	"-arch sm_100 -m 64 "



//--------------------- .note.nv.cuinfo           --------------------------
	.section	.note.nv.cuinfo,"",@"SHT_NOTE"
	.sectionflags	@"SHF_NOTE_NV_CUINFO"
        /*0018*/ 	.short	0x0002
        /*001a*/ 	.short	0x0064
        /*001c*/ 	.short	0x0082
	.zero		2


//--------------------- .nv.info                  --------------------------
	.section	.nv.info,"",@"SHT_CUDA_INFO"
	.align	4


	//----- nvinfo : EIATTR_REGCOUNT
	.align		4
        /*0000*/ 	.byte	0x04, 0x2f
        /*0002*/ 	.short	(.L_1 - .L_0)
	.align		4
.L_0:
        /*0004*/ 	.word	index@(_Z15addPaddingZerosPiS_)
        /*0008*/ 	.word	0x0000000a


	//----- nvinfo : EIATTR_FRAME_SIZE
	.align		4
.L_1:
        /*000c*/ 	.byte	0x04, 0x11
        /*000e*/ 	.short	(.L_3 - .L_2)
	.align		4
.L_2:
        /*0010*/ 	.word	index@(_Z15addPaddingZerosPiS_)
        /*0014*/ 	.word	0x00000000


	//----- nvinfo : EIATTR_REGCOUNT
	.align		4
.L_3:
        /*0018*/ 	.byte	0x04, 0x2f
        /*001a*/ 	.short	(.L_5 - .L_4)
	.align		4
.L_4:
        /*001c*/ 	.word	index@(_Z13addPaddingMINPiS_)
        /*0020*/ 	.word	0x0000000a


	//----- nvinfo : EIATTR_FRAME_SIZE
	.align		4
.L_5:
        /*0024*/ 	.byte	0x04, 0x11
        /*0026*/ 	.short	(.L_7 - .L_6)
	.align		4
.L_6:
        /*0028*/ 	.word	index@(_Z13addPaddingMINPiS_)
        /*002c*/ 	.word	0x00000000


	//----- nvinfo : EIATTR_REGCOUNT
	.align		4
.L_7:
        /*0030*/ 	.byte	0x04, 0x2f
        /*0032*/ 	.short	(.L_9 - .L_8)
	.align		4
.L_8:
        /*0034*/ 	.word	index@(_Z13addPaddingMAXPiS_)
        /*0038*/ 	.word	0x0000000a


	//----- nvinfo : EIATTR_FRAME_SIZE
	.align		4
.L_9:
        /*003c*/ 	.byte	0x04, 0x11
        /*003e*/ 	.short	(.L_11 - .L_10)
	.align		4
.L_10:
        /*0040*/ 	.word	index@(_Z13addPaddingMAXPiS_)
        /*0044*/ 	.word	0x00000000


	//----- nvinfo : EIATTR_REGCOUNT
	.align		4
.L_11:
        /*0048*/ 	.byte	0x04, 0x2f
        /*004a*/ 	.short	(.L_13 - .L_12)
	.align		4
.L_12:
        /*004c*/ 	.word	index@(_Z9reduceSumPiS_)
        /*0050*/ 	.word	0x0000000c


	//----- nvinfo : EIATTR_FRAME_SIZE
	.align		4
.L_13:
        /*0054*/ 	.byte	0x04, 0x11
        /*0056*/ 	.short	(.L_15 - .L_14)
	.align		4
.L_14:
        /*0058*/ 	.word	index@(_Z9reduceSumPiS_)
        /*005c*/ 	.word	0x00000000


	//----- nvinfo : EIATTR_REGCOUNT
	.align		4
.L_15:
        /*0060*/ 	.byte	0x04, 0x2f
        /*0062*/ 	.short	(.L_17 - .L_16)
	.align		4
.L_16:
        /*0064*/ 	.word	index@(_Z6getMinPiS_)
        /*0068*/ 	.word	0x0000000c


	//----- nvinfo : EIATTR_FRAME_SIZE
	.align		4
.L_17:
        /*006c*/ 	.byte	0x04, 0x11
        /*006e*/ 	.short	(.L_19 - .L_18)
	.align		4
.L_18:
        /*0070*/ 	.word	index@(_Z6getMinPiS_)
        /*0074*/ 	.word	0x00000000


	//----- nvinfo : EIATTR_REGCOUNT
	.align		4
.L_19:
        /*0078*/ 	.byte	0x04, 0x2f
        /*007a*/ 	.short	(.L_21 - .L_20)
	.align		4
.L_20:
        /*007c*/ 	.word	index@(_Z6getMaxPiS_)
        /*0080*/ 	.word	0x0000000c


	//----- nvinfo : EIATTR_FRAME_SIZE
	.align		4
.L_21:
        /*0084*/ 	.byte	0x04, 0x11
        /*0086*/ 	.short	(.L_23 - .L_22)
	.align		4
.L_22:
        /*0088*/ 	.word	index@(_Z6getMaxPiS_)
        /*008c*/ 	.word	0x00000000


	//----- nvinfo : EIATTR_MIN_STACK_SIZE
	.align		4
.L_23:
        /*0090*/ 	.byte	0x04, 0x12
        /*0092*/ 	.short	(.L_25 - .L_24)
	.align		4
.L_24:
        /*0094*/ 	.word	index@(_Z6getMaxPiS_)
        /*0098*/ 	.word	0x00000000


	//----- nvinfo : EIATTR_MIN_STACK_SIZE
	.align		4
.L_25:
        /*009c*/ 	.byte	0x04, 0x12
        /*009e*/ 	.short	(.L_27 - .L_26)
	.align		4
.L_26:
        /*00a0*/ 	.word	index@(_Z6getMinPiS_)
        /*00a4*/ 	.word	0x00000000


	//----- nvinfo : EIATTR_MIN_STACK_SIZE
	.align		4
.L_27:
        /*00a8*/ 	.byte	0x04, 0x12
        /*00aa*/ 	.short	(.L_29 - .L_28)
	.align		4
.L_28:
        /*00ac*/ 	.word	index@(_Z9reduceSumPiS_)
        /*00b0*/ 	.word	0x00000000


	//----- nvinfo : EIATTR_MIN_STACK_SIZE
	.align		4
.L_29:
        /*00b4*/ 	.byte	0x04, 0x12
        /*00b6*/ 	.short	(.L_31 - .L_30)
	.align		4
.L_30:
        /*00b8*/ 	.word	index@(_Z13addPaddingMAXPiS_)
        /*00bc*/ 	.word	0x00000000


	//----- nvinfo : EIATTR_MIN_STACK_SIZE
	.align		4
.L_31:
        /*00c0*/ 	.byte	0x04, 0x12
        /*00c2*/ 	.short	(.L_33 - .L_32)
	.align		4
.L_32:
        /*00c4*/ 	.word	index@(_Z13addPaddingMINPiS_)
        /*00c8*/ 	.word	0x00000000


	//----- nvinfo : EIATTR_MIN_STACK_SIZE
	.align		4
.L_33:
        /*00cc*/ 	.byte	0x04, 0x12
        /*00ce*/ 	.short	(.L_35 - .L_34)
	.align		4
.L_34:
        /*00d0*/ 	.word	index@(_Z15addPaddingZerosPiS_)
        /*00d4*/ 	.word	0x00000000
.L_35:


//--------------------- .nv.compat                --------------------------
	.section	.nv.compat,"",@"SHT_CUDA_COMPAT_INFO"
	.align	4
        /*0000*/ 	.byte	0x02, 0x09, 0x00, 0x00, 0x02, 0x02, 0x01, 0x00, 0x02, 0x05, 0x05, 0x00, 0x03, 0x07, 0x01, 0x01
        /*0010*/ 	.byte	0x02, 0x03, 0x00, 0x00, 0x02, 0x06, 0x01, 0x00, 0x04, 0x0b, 0x08, 0x00, 0x09, 0x00, 0x00, 0x00
        /*0020*/ 	.byte	0x00, 0x00, 0x00, 0x00


//--------------------- .nv.info._Z6getMaxPiS_    --------------------------
	.section	.nv.info._Z6getMaxPiS_,"",@"SHT_CUDA_INFO"
	.sectionflags	@""
	.align	4


	//----- nvinfo : EIATTR_CUDA_API_VERSION
	.align		4
        /*0000*/ 	.byte	0x04, 0x37
        /*0002*/ 	.short	(.L_37 - .L_36)
.L_36:
        /*0004*/ 	.word	0x00000082


	//----- nvinfo : EIATTR_KPARAM_INFO
	.align		4
.L_37:
        /*0008*/ 	.byte	0x04, 0x17
        /*000a*/ 	.short	(.L_39 - .L_38)
.L_38:
        /*000c*/ 	.word	0x00000000
        /*0010*/ 	.short	0x0001
        /*0012*/ 	.short	0x0008
        /*0014*/ 	.byte	0x00, 0xf5, 0x21, 0x00


	//----- nvinfo : EIATTR_KPARAM_INFO
	.align		4
.L_39:
        /*0018*/ 	.byte	0x04, 0x17
        /*001a*/ 	.short	(.L_41 - .L_40)
.L_40:
        /*001c*/ 	.word	0x00000000
        /*0020*/ 	.short	0x0000
        /*0022*/ 	.short	0x0000
        /*0024*/ 	.byte	0x00, 0xf5, 0x21, 0x00


	//----- nvinfo : EIATTR_SPARSE_MMA_MASK
	.align		4
.L_41:
        /*0028*/ 	.byte	0x03, 0x50
        /*002a*/ 	.short	0x0000


	//----- nvinfo : EIATTR_MAXREG_COUNT
	.align		4
        /*002c*/ 	.byte	0x03, 0x1b
        /*002e*/ 	.short	0x00ff


	//----- nvinfo : EIATTR_NUM_BARRIERS
	.align		4
        /*0030*/ 	.byte	0x02, 0x4c
        /*0032*/ 	.byte	0x01
	.zero		1


	//----- nvinfo : EIATTR_MERCURY_ISA_VERSION
	.align		4
        /*0034*/ 	.byte	0x03, 0x5f
        /*0036*/ 	.short	0x0101


	//----- nvinfo : EIATTR_VRC_CTA_INIT_COUNT
	.align		4
        /*0038*/ 	.byte	0x02, 0x4a
	.zero		1
	.zero		1


	//----- nvinfo : EIATTR_EXIT_INSTR_OFFSETS
	.align		4
        /*003c*/ 	.byte	0x04, 0x1c
        /*003e*/ 	.short	(.L_43 - .L_42)


	//   ....[0]....
.L_42:
        /*0040*/ 	.word	0x00000210


	//   ....[1]....
        /*0044*/ 	.word	0x000003b0


	//   ....[2]....
        /*0048*/ 	.word	0x00000430


	//----- nvinfo : EIATTR_CBANK_PARAM_SIZE
	.align		4
.L_43:
        /*004c*/ 	.byte	0x03, 0x19
        /*004e*/ 	.short	0x0010


	//----- nvinfo : EIATTR_PARAM_CBANK
	.align		4
        /*0050*/ 	.byte	0x04, 0x0a
        /*0052*/ 	.short	(.L_45 - .L_44)
	.align		4
.L_44:
        /*0054*/ 	.word	index@(.nv.constant0._Z6getMaxPiS_)
        /*0058*/ 	.short	0x0380
        /*005a*/ 	.short	0x0010


	//----- nvinfo : EIATTR_SW_WAR
	.align		4
.L_45:
        /*005c*/ 	.byte	0x04, 0x36
        /*005e*/ 	.short	(.L_47 - .L_46)
.L_46:
        /*0060*/ 	.word	0x00000008
.L_47:


//--------------------- .nv.info._Z6getMinPiS_    --------------------------
	.section	.nv.info._Z6getMinPiS_,"",@"SHT_CUDA_INFO"
	.sectionflags	@""
	.align	4


	//----- nvinfo : EIATTR_CUDA_API_VERSION
	.align		4
        /*0000*/ 	.byte	0x04, 0x37
        /*0002*/ 	.short	(.L_49 - .L_48)
.L_48:
        /*0004*/ 	.word	0x00000082


	//----- nvinfo : EIATTR_KPARAM_INFO
	.align		4
.L_49:
        /*0008*/ 	.byte	0x04, 0x17
        /*000a*/ 	.short	(.L_51 - .L_50)
.L_50:
        /*000c*/ 	.word	0x00000000
        /*0010*/ 	.short	0x0001
        /*0012*/ 	.short	0x0008
        /*0014*/ 	.byte	0x00, 0xf5, 0x21, 0x00


	//----- nvinfo : EIATTR_KPARAM_INFO
	.align		4
.L_51:
        /*0018*/ 	.byte	0x04, 0x17
        /*001a*/ 	.short	(.L_53 - .L_52)
.L_52:
        /*001c*/ 	.word	0x00000000
        /*0020*/ 	.short	0x0000
        /*0022*/ 	.short	0x0000
        /*0024*/ 	.byte	0x00, 0xf5, 0x21, 0x00


	//----- nvinfo : EIATTR_SPARSE_MMA_MASK
	.align		4
.L_53:
        /*0028*/ 	.byte	0x03, 0x50
        /*002a*/ 	.short	0x0000


	//----- nvinfo : EIATTR_MAXREG_COUNT
	.align		4
        /*002c*/ 	.byte	0x03, 0x1b
        /*002e*/ 	.short	0x00ff


	//----- nvinfo : EIATTR_NUM_BARRIERS
	.align		4
        /*0030*/ 	.byte	0x02, 0x4c
        /*0032*/ 	.byte	0x01
	.zero		1


	//----- nvinfo : EIATTR_MERCURY_ISA_VERSION
	.align		4
        /*0034*/ 	.byte	0x03, 0x5f
        /*0036*/ 	.short	0x0101


	//----- nvinfo : EIATTR_VRC_CTA_INIT_COUNT
	.align		4
        /*0038*/ 	.byte	0x02, 0x4a
	.zero		1
	.zero		1


	//----- nvinfo : EIATTR_EXIT_INSTR_OFFSETS
	.align		4
        /*003c*/ 	.byte	0x04, 0x1c
        /*003e*/ 	.short	(.L_55 - .L_54)


	//   ....[0]....
.L_54:
        /*0040*/ 	.word	0x00000210


	//   ....[1]....
        /*0044*/ 	.word	0x000003b0


	//   ....[2]....
        /*0048*/ 	.word	0x00000430


	//----- nvinfo : EIATTR_CBANK_PARAM_SIZE
	.align		4
.L_55:
        /*004c*/ 	.byte	0x03, 0x19
        /*004e*/ 	.short	0x0010


	//----- nvinfo : EIATTR_PARAM_CBANK
	.align		4
        /*0050*/ 	.byte	0x04, 0x0a
        /*0052*/ 	.short	(.L_57 - .L_56)
	.align		4
.L_56:
        /*0054*/ 	.word	index@(.nv.constant0._Z6getMinPiS_)
        /*0058*/ 	.short	0x0380
        /*005a*/ 	.short	0x0010


	//----- nvinfo : EIATTR_SW_WAR
	.align		4
.L_57:
        /*005c*/ 	.byte	0x04, 0x36
        /*005e*/ 	.short	(.L_59 - .L_58)
.L_58:
        /*0060*/ 	.word	0x00000008
.L_59:


//--------------------- .nv.info._Z9reduceSumPiS_ --------------------------
	.section	.nv.info._Z9reduceSumPiS_,"",@"SHT_CUDA_INFO"
	.sectionflags	@""
	.align	4


	//----- nvinfo : EIATTR_CUDA_API_VERSION
	.align		4
        /*0000*/ 	.byte	0x04, 0x37
        /*0002*/ 	.short	(.L_61 - .L_60)
.L_60:
        /*0004*/ 	.word	0x00000082


	//----- nvinfo : EIATTR_KPARAM_INFO
	.align		4
.L_61:
        /*0008*/ 	.byte	0x04, 0x17
        /*000a*/ 	.short	(.L_63 - .L_62)
.L_62:
        /*000c*/ 	.word	0x00000000
        /*0010*/ 	.short	0x0001
        /*0012*/ 	.short	0x0008
        /*0014*/ 	.byte	0x00, 0xf5, 0x21, 0x00


	//----- nvinfo : EIATTR_KPARAM_INFO
	.align		4
.L_63:
        /*0018*/ 	.byte	0x04, 0x17
        /*001a*/ 	.short	(.L_65 - .L_64)
.L_64:
        /*001c*/ 	.word	0x00000000
        /*0020*/ 	.short	0x0000
        /*0022*/ 	.short	0x0000
        /*0024*/ 	.byte	0x00, 0xf5, 0x21, 0x00


	//----- nvinfo : EIATTR_SPARSE_MMA_MASK
	.align		4
.L_65:
        /*0028*/ 	.byte	0x03, 0x50
        /*002a*/ 	.short	0x0000


	//----- nvinfo : EIATTR_MAXREG_COUNT
	.align		4
        /*002c*/ 	.byte	0x03, 0x1b
        /*002e*/ 	.short	0x00ff


	//----- nvinfo : EIATTR_NUM_BARRIERS
	.align		4
        /*0030*/ 	.byte	0x02, 0x4c
        /*0032*/ 	.byte	0x01
	.zero		1


	//----- nvinfo : EIATTR_MERCURY_ISA_VERSION
	.align		4
        /*0034*/ 	.byte	0x03, 0x5f
        /*0036*/ 	.short	0x0101


	//----- nvinfo : EIATTR_VRC_CTA_INIT_COUNT
	.align		4
        /*0038*/ 	.byte	0x02, 0x4a
	.zero		1
	.zero		1


	//----- nvinfo : EIATTR_EXIT_INSTR_OFFSETS
	.align		4
        /*003c*/ 	.byte	0x04, 0x1c
        /*003e*/ 	.short	(.L_67 - .L_66)


	//   ....[0]....
.L_66:
        /*0040*/ 	.word	0x00000210


	//   ....[1]....
        /*0044*/ 	.word	0x000003b0


	//   ....[2]....
        /*0048*/ 	.word	0x00000430


	//----- nvinfo : EIATTR_CBANK_PARAM_SIZE
	.align		4
.L_67:
        /*004c*/ 	.byte	0x03, 0x19
        /*004e*/ 	.short	0x0010


	//----- nvinfo : EIATTR_PARAM_CBANK
	.align		4
        /*0050*/ 	.byte	0x04, 0x0a
        /*0052*/ 	.short	(.L_69 - .L_68)
	.align		4
.L_68:
        /*0054*/ 	.word	index@(.nv.constant0._Z9reduceSumPiS_)
        /*0058*/ 	.short	0x0380
        /*005a*/ 	.short	0x0010


	//----- nvinfo : EIATTR_SW_WAR
	.align		4
.L_69:
        /*005c*/ 	.byte	0x04, 0x36
        /*005e*/ 	.short	(.L_71 - .L_70)
.L_70:
        /*0060*/ 	.word	0x00000008
.L_71:


//--------------------- .nv.info._Z13addPaddingMAXPiS_ --------------------------
	.section	.nv.info._Z13addPaddingMAXPiS_,"",@"SHT_CUDA_INFO"
	.sectionflags	@""
	.align	4


	//----- nvinfo : EIATTR_CUDA_API_VERSION
	.align		4
        /*0000*/ 	.byte	0x04, 0x37
        /*0002*/ 	.short	(.L_73 - .L_72)
.L_72:
        /*0004*/ 	.word	0x00000082


	//----- nvinfo : EIATTR_KPARAM_INFO
	.align		4
.L_73:
        /*0008*/ 	.byte	0x04, 0x17
        /*000a*/ 	.short	(.L_75 - .L_74)
.L_74:
        /*000c*/ 	.word	0x00000000
        /*0010*/ 	.short	0x0001
        /*0012*/ 	.short	0x0008
        /*0014*/ 	.byte	0x00, 0xf5, 0x21, 0x00


	//----- nvinfo : EIATTR_KPARAM_INFO
	.align		4
.L_75:
        /*0018*/ 	.byte	0x04, 0x17
        /*001a*/ 	.short	(.L_77 - .L_76)
.L_76:
        /*001c*/ 	.word	0x00000000
        /*0020*/ 	.short	0x0000
        /*0022*/ 	.short	0x0000
        /*0024*/ 	.byte	0x00, 0xf5, 0x21, 0x00


	//----- nvinfo : EIATTR_SPARSE_MMA_MASK
	.align		4
.L_77:
        /*0028*/ 	.byte	0x03, 0x50
        /*002a*/ 	.short	0x0000


	//----- nvinfo : EIATTR_MAXREG_COUNT
	.align		4
        /*002c*/ 	.byte	0x03, 0x1b
        /*002e*/ 	.short	0x00ff


	//----- nvinfo : EIATTR_MERCURY_ISA_VERSION
	.align		4
        /*0030*/ 	.byte	0x03, 0x5f
        /*0032*/ 	.short	0x0101


	//----- nvinfo : EIATTR_VRC_CTA_INIT_COUNT
	.align		4
        /*0034*/ 	.byte	0x02, 0x4a
	.zero		1
	.zero		1


	//----- nvinfo : EIATTR_EXIT_INSTR_OFFSETS
	.align		4
        /*0038*/ 	.byte	0x04, 0x1c
        /*003a*/ 	.short	(.L_79 - .L_78)


	//   ....[0]....
.L_78:
        /*003c*/ 	.word	0x00000160


	//----- nvinfo : EIATTR_CRS_STACK_SIZE
	.align		4
.L_79:
        /*0040*/ 	.byte	0x04, 0x1e
        /*0042*/ 	.short	(.L_81 - .L_80)
.L_80:
        /*0044*/ 	.word	0x00000000


	//----- nvinfo : EIATTR_CBANK_PARAM_SIZE
	.align		4
.L_81:
        /*0048*/ 	.byte	0x03, 0x19
        /*004a*/ 	.short	0x0010


	//----- nvinfo : EIATTR_PARAM_CBANK
	.align		4
        /*004c*/ 	.byte	0x04, 0x0a
        /*004e*/ 	.short	(.L_83 - .L_82)
	.align		4
.L_82:
        /*0050*/ 	.word	index@(.nv.constant0._Z13addPaddingMAXPiS_)
        /*0054*/ 	.short	0x0380
        /*0056*/ 	.short	0x0010


	//----- nvinfo : EIATTR_SW_WAR
	.align		4
.L_83:
        /*0058*/ 	.byte	0x04, 0x36
        /*005a*/ 	.short	(.L_85 - .L_84)
.L_84:
        /*005c*/ 	.word	0x00000008
.L_85:


//--------------------- .nv.info._Z13addPaddingMINPiS_ --------------------------
	.section	.nv.info._Z13addPaddingMINPiS_,"",@"SHT_CUDA_INFO"
	.sectionflags	@""
	.align	4


	//----- nvinfo : EIATTR_CUDA_API_VERSION
	.align		4
        /*0000*/ 	.byte	0x04, 0x37
        /*0002*/ 	.short	(.L_87 - .L_86)
.L_86:
        /*0004*/ 	.word	0x00000082


	//----- nvinfo : EIATTR_KPARAM_INFO
	.align		4
.L_87:
        /*0008*/ 	.byte	0x04, 0x17
        /*000a*/ 	.short	(.L_89 - .L_88)
.L_88:
        /*000c*/ 	.word	0x00000000
        /*0010*/ 	.short	0x0001
        /*0012*/ 	.short	0x0008
        /*0014*/ 	.byte	0x00, 0xf5, 0x21, 0x00


	//----- nvinfo : EIATTR_KPARAM_INFO
	.align		4
.L_89:
        /*0018*/ 	.byte	0x04, 0x17
        /*001a*/ 	.short	(.L_91 - .L_90)
.L_90:
        /*001c*/ 	.word	0x00000000
        /*0020*/ 	.short	0x0000
        /*0022*/ 	.short	0x0000
        /*0024*/ 	.byte	0x00, 0xf5, 0x21, 0x00


	//----- nvinfo : EIATTR_SPARSE_MMA_MASK
	.align		4
.L_91:
        /*0028*/ 	.byte	0x03, 0x50
        /*002a*/ 	.short	0x0000


	//----- nvinfo : EIATTR_MAXREG_COUNT
	.align		4
        /*002c*/ 	.byte	0x03, 0x1b
        /*002e*/ 	.short	0x00ff


	//----- nvinfo : EIATTR_MERCURY_ISA_VERSION
	.align		4
        /*0030*/ 	.byte	0x03, 0x5f
        /*0032*/ 	.short	0x0101


	//----- nvinfo : EIATTR_VRC_CTA_INIT_COUNT
	.align		4
        /*0034*/ 	.byte	0x02, 0x4a
	.zero		1
	.zero		1


	//----- nvinfo : EIATTR_EXIT_INSTR_OFFSETS
	.align		4
        /*0038*/ 	.byte	0x04, 0x1c
        /*003a*/ 	.short	(.L_93 - .L_92)


	//   ....[0]....
.L_92:
        /*003c*/ 	.word	0x00000160


	//----- nvinfo : EIATTR_CRS_STACK_SIZE
	.align		4
.L_93:
        /*0040*/ 	.byte	0x04, 0x1e
        /*0042*/ 	.short	(.L_95 - .L_94)
.L_94:
        /*0044*/ 	.word	0x00000000


	//----- nvinfo : EIATTR_CBANK_PARAM_SIZE
	.align		4
.L_95:
        /*0048*/ 	.byte	0x03, 0x19
        /*004a*/ 	.short	0x0010


	//----- nvinfo : EIATTR_PARAM_CBANK
	.align		4
        /*004c*/ 	.byte	0x04, 0x0a
        /*004e*/ 	.short	(.L_97 - .L_96)
	.align		4
.L_96:
        /*0050*/ 	.word	index@(.nv.constant0._Z13addPaddingMINPiS_)
        /*0054*/ 	.short	0x0380
        /*0056*/ 	.short	0x0010


	//----- nvinfo : EIATTR_SW_WAR
	.align		4
.L_97:
        /*0058*/ 	.byte	0x04, 0x36
        /*005a*/ 	.short	(.L_99 - .L_98)
.L_98:
        /*005c*/ 	.word	0x00000008
.L_99:


//--------------------- .nv.info._Z15addPaddingZerosPiS_ --------------------------
	.section	.nv.info._Z15addPaddingZerosPiS_,"",@"SHT_CUDA_INFO"
	.sectionflags	@""
	.align	4


	//----- nvinfo : EIATTR_CUDA_API_VERSION
	.align		4
        /*0000*/ 	.byte	0x04, 0x37
        /*0002*/ 	.short	(.L_101 - .L_100)
.L_100:
        /*0004*/ 	.word	0x00000082


	//----- nvinfo : EIATTR_KPARAM_INFO
	.align		4
.L_101:
        /*0008*/ 	.byte	0x04, 0x17
        /*000a*/ 	.short	(.L_103 - .L_102)
.L_102:
        /*000c*/ 	.word	0x00000000
        /*0010*/ 	.short	0x0001
        /*0012*/ 	.short	0x0008
        /*0014*/ 	.byte	0x00, 0xf5, 0x21, 0x00


	//----- nvinfo : EIATTR_KPARAM_INFO
	.align		4
.L_103:
        /*0018*/ 	.byte	0x04, 0x17
        /*001a*/ 	.short	(.L_105 - .L_104)
.L_104:
        /*001c*/ 	.word	0x00000000
        /*0020*/ 	.short	0x0000
        /*0022*/ 	.short	0x0000
        /*0024*/ 	.byte	0x00, 0xf5, 0x21, 0x00


	//----- nvinfo : EIATTR_SPARSE_MMA_MASK
	.align		4
.L_105:
        /*0028*/ 	.byte	0x03, 0x50
        /*002a*/ 	.short	0x0000


	//----- nvinfo : EIATTR_MAXREG_COUNT
	.align		4
        /*002c*/ 	.byte	0x03, 0x1b
        /*002e*/ 	.short	0x00ff


	//----- nvinfo : EIATTR_MERCURY_ISA_VERSION
	.align		4
        /*0030*/ 	.byte	0x03, 0x5f
        /*0032*/ 	.short	0x0101


	//----- nvinfo : EIATTR_VRC_CTA_INIT_COUNT
	.align		4
        /*0034*/ 	.byte	0x02, 0x4a
	.zero		1
	.zero		1


	//----- nvinfo : EIATTR_EXIT_INSTR_OFFSETS
	.align		4
        /*0038*/ 	.byte	0x04, 0x1c
        /*003a*/ 	.short	(.L_107 - .L_106)


	//   ....[0]....
.L_106:
        /*003c*/ 	.word	0x00000130


	//   ....[1]....
        /*0040*/ 	.word	0x00000170


	//----- nvinfo : EIATTR_CRS_STACK_SIZE
	.align		4
.L_107:
        /*0044*/ 	.byte	0x04, 0x1e
        /*0046*/ 	.short	(.L_109 - .L_108)
.L_108:
        /*0048*/ 	.word	0x00000000


	//----- nvinfo : EIATTR_CBANK_PARAM_SIZE
	.align		4
.L_109:
        /*004c*/ 	.byte	0x03, 0x19
        /*004e*/ 	.short	0x0010


	//----- nvinfo : EIATTR_PARAM_CBANK
	.align		4
        /*0050*/ 	.byte	0x04, 0x0a
        /*0052*/ 	.short	(.L_111 - .L_110)
	.align		4
.L_110:
        /*0054*/ 	.word	index@(.nv.constant0._Z15addPaddingZerosPiS_)
        /*0058*/ 	.short	0x0380
        /*005a*/ 	.short	0x0010


	//----- nvinfo : EIATTR_SW_WAR
	.align		4
.L_111:
        /*005c*/ 	.byte	0x04, 0x36
        /*005e*/ 	.short	(.L_113 - .L_112)
.L_112:
        /*0060*/ 	.word	0x00000008
.L_113:


//--------------------- .nv.callgraph             --------------------------
	.section	.nv.callgraph,"",@"SHT_CUDA_CALLGRAPH"
	.align	4
	.sectionentsize	8
	.align		4
        /*0000*/ 	.word	0x00000000
	.align		4
        /*0004*/ 	.word	0xffffffff
	.align		4
        /*0008*/ 	.word	0x00000000
	.align		4
        /*000c*/ 	.word	0xfffffffe
	.align		4
        /*0010*/ 	.word	0x00000000
	.align		4
        /*0014*/ 	.word	0xfffffffd
	.align		4
        /*0018*/ 	.word	0x00000000
	.align		4
        /*001c*/ 	.word	0xfffffffc


//--------------------- .text._Z6getMaxPiS_       --------------------------
	.section	.text._Z6getMaxPiS_,"ax",@progbits
	.align	128
        .global         _Z6getMaxPiS_
        .type           _Z6getMaxPiS_,@function
        .size           _Z6getMaxPiS_,(.L_x_11 - _Z6getMaxPiS_)
        .other          _Z6getMaxPiS_,@"STO_CUDA_ENTRY STV_DEFAULT"
_Z6getMaxPiS_:
.text._Z6getMaxPiS_:
[----:B------:R-:W-:Y:S01]  /*0000*/  LDC R1, c[0x0][0x37c] ;  /* 0x0000df00ff017b82 */ /* 0x000fe20000000800 */
[----:B------:R-:W0:Y:S07]  /*0010*/  S2R R0, SR_TID.X ;  /* 0x0000000000007919 */ /* 0x000e2e0000002100 */
[----:B------:R-:W1:Y:S01]  /*0020*/  S2UR UR4, SR_CTAID.X ;  /* 0x00000000000479c3 */ /* 0x000e620000002500 */
[----:B------:R-:W2:Y:S01]  /*0030*/  LDCU.64 UR8, c[0x0][0x380] ;  /* 0x00007000ff0877ac */ /* 0x000ea20008000a00 */
[----:B------:R-:W3:Y:S06]  /*0040*/  LDCU.64 UR6, c[0x0][0x358] ;  /* 0x00006b00ff0677ac */ /* 0x000eec0008000a00 */
[----:B------:R-:W1:Y:S02]  /*0050*/  LDC R6, c[0x0][0x360] ;  /* 0x0000d800ff067b82 */ /* 0x000e640000000800 */
[----:B-1----:R-:W-:-:S05]  /*0060*/  IMAD R3, R6, UR4, RZ ;  /* 0x0000000406037c24 */ /* 0x002fca000f8e02ff */
[----:B0-----:R-:W-:-:S05]  /*0070*/  IADD3 R2, P0, PT, R3, R0, RZ ;  /* 0x0000000003027210 */ /* 0x001fca0007f1e0ff */
[----:B------:R-:W-:Y:S01]  /*0080*/  IMAD.X R5, RZ, RZ, RZ, P0 ;  /* 0x000000ffff057224 */ /* 0x000fe200000e06ff */
[----:B--2---:R-:W-:-:S04]  /*0090*/  LEA R4, P0, R2, UR8, 0x2 ;  /* 0x0000000802047c11 */ /* 0x004fc8000f8010ff */
[----:B------:R-:W-:-:S05]  /*00a0*/  LEA.HI.X R5, R2, UR9, R5, 0x2, P0 ;  /* 0x0000000902057c11 */ /* 0x000fca00080f1405 */
[----:B---3--:R-:W2:Y:S01]  /*00b0*/  LDG.E R4, desc[UR6][R4.64] ;  /* 0x0000000604047981 */ /* 0x008ea2000c1e1900 */
[----:B------:R-:W0:Y:S01]  /*00c0*/  S2UR UR5, SR_CgaCtaId ;  /* 0x00000000000579c3 */ /* 0x000e220000008800 */
[----:B------:R-:W-:Y:S01]  /*00d0*/  UMOV UR4, 0x400 ;  /* 0x0000040000047882 */ /* 0x000fe20000000000 */
[C---:B------:R-:W-:Y:S02]  /*00e0*/  ISETP.GT.U32.AND P0, PT, R0.reuse, 0x7f, PT ;  /* 0x0000007f0000780c */ /* 0x040fe40003f04070 */
[----:B------:R-:W-:Y:S02]  /*00f0*/  ISETP.GT.U32.AND P1, PT, R0, 0x3f, PT ;  /* 0x0000003f0000780c */ /* 0x000fe40003f24070 */
[C---:B------:R-:W-:Y:S02]  /*0100*/  ISETP.LT.U32.OR P0, PT, R6.reuse, 0x100, P0 ;  /* 0x000001000600780c */ /* 0x040fe40000701470 */
[----:B------:R-:W-:Y:S01]  /*0110*/  ISETP.LT.U32.OR P1, PT, R6, 0x80, P1 ;  /* 0x000000800600780c */ /* 0x000fe20000f21470 */
[----:B0-----:R-:W-:-:S06]  /*0120*/  ULEA UR4, UR5, UR4, 0x18 ;  /* 0x0000000405047291 */ /* 0x001fcc000f8ec0ff */
[----:B------:R-:W-:-:S05]  /*0130*/  LEA R7, R0, UR4, 0x2 ;  /* 0x0000000400077c11 */ /* 0x000fca000f8e10ff */
[----:B--2---:R-:W-:Y:S01]  /*0140*/  STS [R7], R4 ;  /* 0x0000000407007388 */ /* 0x004fe20000000800 */
[----:B------:R-:W-:Y:S06]  /*0150*/  BAR.SYNC.DEFER_BLOCKING 0x0 ;  /* 0x0000000000007b1d */ /* 0x000fec0000010000 */
[----:B------:R-:W-:Y:S04]  /*0160*/  @!P0 LDS R2, [R7] ;  /* 0x0000000007028984 */ /* 0x000fe80000000800 */
[----:B------:R-:W0:Y:S02]  /*0170*/  @!P0 LDS R9, [R7+0x200] ;  /* 0x0002000007098984 */ /* 0x000e240000000800 */
[----:B0-----:R-:W-:-:S05]  /*0180*/  @!P0 VIMNMX R2, PT, PT, R2, R9, !PT ;  /* 0x0000000902028248 */ /* 0x001fca0007fe0100 */
[----:B------:R-:W-:Y:S01]  /*0190*/  @!P0 STS [R7], R2 ;  /* 0x0000000207008388 */ /* 0x000fe20000000800 */
[----:B------:R-:W-:Y:S01]  /*01a0*/  BAR.SYNC.DEFER_BLOCKING 0x0 ;  /* 0x0000000000007b1d */ /* 0x000fe20000010000 */
[----:B------:R-:W-:-:S05]  /*01b0*/  ISETP.GT.U32.AND P0, PT, R0, 0x1f, PT ;  /* 0x0000001f0000780c */ /* 0x000fca0003f04070 */
[----:B------:R-:W-:Y:S04]  /*01c0*/  @!P1 LDS R5, [R7] ;  /* 0x0000000007059984 */ /* 0x000fe80000000800 */
[----:B------:R-:W0:Y:S02]  /*01d0*/  @!P1 LDS R6, [R7+0x100] ;  /* 0x0001000007069984 */ /* 0x000e240000000800 */
[----:B0-----:R-:W-:-:S05]  /*01e0*/  @!P1 VIMNMX R6, PT, PT, R5, R6, !PT ;  /* 0x0000000605069248 */ /* 0x001fca0007fe0100 */
[----:B------:R0:W-:Y:S01]  /*01f0*/  @!P1 STS [R7], R6 ;  /* 0x0000000607009388 */ /* 0x0001e20000000800 */
[----:B------:R-:W-:Y:S06]  /*0200*/  BAR.SYNC.DEFER_BLOCKING 0x0 ;  /* 0x0000000000007b1d */ /* 0x000fec0000010000 */
[----:B------:R-:W-:Y:S05]  /*0210*/  @P0 EXIT ;  /* 0x000000000000094d */ /* 0x000fea0003800000 */
[----:B------:R-:W-:Y:S01]  /*0220*/  LDS R2, [R7] ;  /* 0x0000000007027984 */ /* 0x000fe20000000800 */
[----:B------:R-:W-:-:S03]  /*0230*/  ISETP.NE.AND P0, PT, R0, RZ, PT ;  /* 0x000000ff0000720c */ /* 0x000fc60003f05270 */
[----:B------:R-:W1:Y:S02]  /*0240*/  LDS R5, [R7+0x80] ;  /* 0x0000800007057984 */ /* 0x000e640000000800 */
[----:B-1----:R-:W-:-:S05]  /*0250*/  VIMNMX R2, PT, PT, R2, R5, !PT ;  /* 0x0000000502027248 */ /* 0x002fca0007fe0100 */
[----:B------:R-:W-:Y:S04]  /*0260*/  STS [R7], R2 ;  /* 0x0000000207007388 */ /* 0x000fe80000000800 */
[----:B------:R-:W-:Y:S04]  /*0270*/  LDS R4, [R7] ;  /* 0x0000000007047984 */ /* 0x000fe80000000800 */
[----:B------:R-:W1:Y:S02]  /*0280*/  LDS R5, [R7+0x40] ;  /* 0x0000400007057984 */ /* 0x000e640000000800 */
[----:B-1----:R-:W-:-:S05]  /*0290*/  VIMNMX R4, PT, PT, R4, R5, !PT ;  /* 0x0000000504047248 */ /* 0x002fca0007fe0100 */
[----:B------:R-:W-:Y:S04]  /*02a0*/  STS [R7], R4 ;  /* 0x0000000407007388 */ /* 0x000fe80000000800 */
[----:B------:R-:W-:Y:S04]  /*02b0*/  LDS R5, [R7] ;  /* 0x0000000007057984 */ /* 0x000fe80000000800 */
[----:B0-----:R-:W0:Y:S02]  /*02c0*/  LDS R6, [R7+0x20] ;  /* 0x0000200007067984 */ /* 0x001e240000000800 */
[----:B0-----:R-:W-:-:S05]  /*02d0*/  VIMNMX R6, PT, PT, R5, R6, !PT ;  /* 0x0000000605067248 */ /* 0x001fca0007fe0100 */
[----:B------:R-:W-:Y:S04]  /*02e0*/  STS [R7], R6 ;  /* 0x0000000607007388 */ /* 0x000fe80000000800 */
[----:B------:R-:W-:Y:S04]  /*02f0*/  LDS R5, [R7] ;  /* 0x0000000007057984 */ /* 0x000fe80000000800 */
[----:B------:R-:W0:Y:S02]  /*0300*/  LDS R8, [R7+0x10] ;  /* 0x0000100007087984 */ /* 0x000e240000000800 */
        /* <DEDUP_REMOVED lines=9> */
[----:B------:R0:W-:Y:S01]  /*03a0*/  STS [R7], R4 ;  /* 0x0000000407007388 */ /* 0x0001e20000000800 */
[----:B------:R-:W-:Y:S05]  /*03b0*/  @P0 EXIT ;  /* 0x000000000000094d */ /* 0x000fea0003800000 */
[----:B0-----:R-:W0:Y:S01]  /*03c0*/  LDS R7, [UR4] ;  /* 0x00000004ff077984 */ /* 0x001e220008000800 */
[----:B------:R-:W1:Y:S01]  /*03d0*/  LDC.64 R4, c[0x0][0x388] ;  /* 0x0000e200ff047b82 */ /* 0x000e620000000a00 */
[----:B------:R-:W-:-:S04]  /*03e0*/  IMAD.IADD R0, R3, 0x1, R0 ;  /* 0x0000000103007824 */ /* 0x000fc800078e0200 */
[----:B------:R-:W-:-:S05]  /*03f0*/  IMAD.HI.U32 R0, R0, 0x3e0f83e1, RZ ;  /* 0x3e0f83e100007827 */ /* 0x000fca00078e00ff */
[----:B------:R-:W-:-:S05]  /*0400*/  SHF.R.U32.HI R3, RZ, 0xb, R0 ;  /* 0x0000000bff037819 */ /* 0x000fca0000011600 */
[----:B-1----:R-:W-:-:S05]  /*0410*/  IMAD.WIDE.U32 R2, R3, 0x4, R4 ;  /* 0x0000000403027825 */ /* 0x002fca00078e0004 */
[----:B0-----:R-:W-:Y:S01]  /*0420*/  REDG.E.MAX.S32.STRONG.GPU desc[UR6][R2.64], R7 ;  /* 0x000000070200798e */ /* 0x001fe2000d12e306 */
[----:B------:R-:W-:Y:S05]  /*0430*/  EXIT ;  /* 0x000000000000794d */ /* 0x000fea0003800000 */
.L_x_0:
[----:B------:R-:W-:-:S00]  /*0440*/  BRA `(.L_x_0) ;  /* 0xfffffffc00fc7947 */ /* 0x000fc0000383ffff */
[----:B------:R-:W-:-:S00]  /*0450*/  NOP ;  /* 0x0000000000007918 */ /* 0x000fc00000000000 */
        /* <DEDUP_REMOVED lines=10> */
.L_x_11:


//--------------------- .text._Z6getMinPiS_       --------------------------
	.section	.text._Z6getMinPiS_,"ax",@progbits
	.align	128
        .global         _Z6getMinPiS_
        .type           _Z6getMinPiS_,@function
        .size           _Z6getMinPiS_,(.L_x_12 - _Z6getMinPiS_)
        .other          _Z6getMinPiS_,@"STO_CUDA_ENTRY STV_DEFAULT"
_Z6getMinPiS_:
.text._Z6getMinPiS_:
        /* <DEDUP_REMOVED lines=24> */
[----:B0-----:R-:W-:-:S05]  /*0180*/  @!P0 VIMNMX R2, PT, PT, R2, R9, PT ;  /* 0x0000000902028248 */ /* 0x001fca0003fe0100 */
[----:B------:R-:W-:Y:S01]  /*0190*/  @!P0 STS [R7], R2 ;  /* 0x0000000207008388 */ /* 0x000fe20000000800 */
[----:B------:R-:W-:Y:S01]  /*01a0*/  BAR.SYNC.DEFER_BLOCKING 0x0 ;  /* 0x0000000000007b1d */ /* 0x000fe20000010000 */
[----:B------:R-:W-:-:S05]  /*01b0*/  ISETP.GT.U32.AND P0, PT, R0, 0x1f, PT ;  /* 0x0000001f0000780c */ /* 0x000fca0003f04070 */
[----:B------:R-:W-:Y:S04]  /*01c0*/  @!P1 LDS R5, [R7] ;  /* 0x0000000007059984 */ /* 0x000fe80000000800 */
[----:B------:R-:W0:Y:S02]  /*01d0*/  @!P1 LDS R6, [R7+0x100] ;  /* 0x0001000007069984 */ /* 0x000e240000000800 */
[----:B0-----:R-:W-:-:S05]  /*01e0*/  @!P1 VIMNMX R6, PT, PT, R5, R6, PT ;  /* 0x0000000605069248 */ /* 0x001fca0003fe0100 */
[----:B------:R0:W-:Y:S01]  /*01f0*/  @!P1 STS [R7], R6 ;  /* 0x0000000607009388 */ /* 0x0001e20000000800 */
[----:B------:R-:W-:Y:S06]  /*0200*/  BAR.SYNC.DEFER_BLOCKING 0x0 ;  /* 0x0000000000007b1d */ /* 0x000fec0000010000 */
[----:B------:R-:W-:Y:S05]  /*0210*/  @P0 EXIT ;  /* 0x000000000000094d */ /* 0x000fea0003800000 */
[----:B------:R-:W-:Y:S01]  /*0220*/  LDS R2, [R7] ;  /* 0x0000000007027984 */ /* 0x000fe20000000800 */
[----:B------:R-:W-:-:S03]  /*0230*/  ISETP.NE.AND P0, PT, R0, RZ, PT ;  /* 0x000000ff0000720c */ /* 0x000fc60003f05270 */
[----:B------:R-:W1:Y:S02]  /*0240*/  LDS R5, [R7+0x80] ;  /* 0x0000800007057984 */ /* 0x000e640000000800 */
[----:B-1----:R-:W-:-:S05]  /*0250*/  VIMNMX R2, PT, PT, R2, R5, PT ;  /* 0x0000000502027248 */ /* 0x002fca0003fe0100 */
[----:B------:R-:W-:Y:S04]  /*0260*/  STS [R7], R2 ;  /* 0x0000000207007388 */ /* 0x000fe80000000800 */
[----:B------:R-:W-:Y:S04]  /*0270*/  LDS R4, [R7] ;  /* 0x0000000007047984 */ /* 0x000fe80000000800 */
[----:B------:R-:W1:Y:S02]  /*0280*/  LDS R5, [R7+0x40] ;  /* 0x0000400007057984 */ /* 0x000e640000000800 */
[----:B-1----:R-:W-:-:S05]  /*0290*/  VIMNMX R4, PT, PT, R4, R5, PT ;  /* 0x0000000504047248 */ /* 0x002fca0003fe0100 */
[----:B------:R-:W-:Y:S04]  /*02a0*/  STS [R7], R4 ;  /* 0x0000000407007388 */ /* 0x000fe80000000800 */
[----:B------:R-:W-:Y:S04]  /*02b0*/  LDS R5, [R7] ;  /* 0x0000000007057984 */ /* 0x000fe80000000800 */
[----:B0-----:R-:W0:Y:S02]  /*02c0*/  LDS R6, [R7+0x20] ;  /* 0x0000200007067984 */ /* 0x001e240000000800 */
[----:B0-----:R-:W-:-:S05]  /*02d0*/  VIMNMX R6, PT, PT, R5, R6, PT ;  /* 0x0000000605067248 */ /* 0x001fca0003fe0100 */
[----:B------:R-:W-:Y:S04]  /*02e0*/  STS [R7], R6 ;  /* 0x0000000607007388 */ /* 0x000fe80000000800 */
[----:B------:R-:W-:Y:S04]  /*02f0*/  LDS R5, [R7] ;  /* 0x0000000007057984 */ /* 0x000fe80000000800 */
[----:B------:R-:W0:Y:S02]  /*0300*/  LDS R8, [R7+0x10] ;  /* 0x0000100007087984 */ /* 0x000e240000000800 */
        /* <DEDUP_REMOVED lines=17> */
[----:B0-----:R-:W-:Y:S01]  /*0420*/  REDG.E.MIN.S32.STRONG.GPU desc[UR6][R2.64], R7 ;  /* 0x000000070200798e */ /* 0x001fe2000c92e306 */
[----:B------:R-:W-:Y:S05]  /*0430*/  EXIT ;  /* 0x000000000000794d */ /* 0x000fea0003800000 */
.L_x_1:
        /* <DEDUP_REMOVED lines=12> */
.L_x_12:


//--------------------- .text._Z9reduceSumPiS_    --------------------------
	.section	.text._Z9reduceSumPiS_,"ax",@progbits
	.align	128
        .global         _Z9reduceSumPiS_
        .type           _Z9reduceSumPiS_,@function
        .size           _Z9reduceSumPiS_,(.L_x_13 - _Z9reduceSumPiS_)
        .other          _Z9reduceSumPiS_,@"STO_CUDA_ENTRY STV_DEFAULT"
_Z9reduceSumPiS_:
.text._Z9reduceSumPiS_:
        /* <DEDUP_REMOVED lines=22> */
[----:B------:R-:W-:Y:S04]  /*0160*/  @!P0 LDS R2, [R7+0x200] ;  /* 0x0002000007028984 */ /* 0x000fe80000000800 */
[----:B------:R-:W0:Y:S02]  /*0170*/  @!P0 LDS R9, [R7] ;  /* 0x0000000007098984 */ /* 0x000e240000000800 */
[----:B0-----:R-:W-:-:S05]  /*0180*/  @!P0 IMAD.IADD R2, R2, 0x1, R9 ;  /* 0x0000000102028824 */ /* 0x001fca00078e0209 */
[----:B------:R-:W-:Y:S01]  /*0190*/  @!P0 STS [R7], R2 ;  /* 0x0000000207008388 */ /* 0x000fe20000000800 */
[----:B------:R-:W-:Y:S01]  /*01a0*/  BAR.SYNC.DEFER_BLOCKING 0x0 ;  /* 0x0000000000007b1d */ /* 0x000fe20000010000 */
[----:B------:R-:W-:-:S05]  /*01b0*/  ISETP.GT.U32.AND P0, PT, R0, 0x1f, PT ;  /* 0x0000001f0000780c */ /* 0x000fca0003f04070 */
[----:B------:R-:W-:Y:S04]  /*01c0*/  @!P1 LDS R5, [R7+0x100] ;  /* 0x0001000007059984 */ /* 0x000fe80000000800 */
[----:B------:R-:W0:Y:S02]  /*01d0*/  @!P1 LDS R6, [R7] ;  /* 0x0000000007069984 */ /* 0x000e240000000800 */
[----:B0-----:R-:W-:-:S05]  /*01e0*/  @!P1 IMAD.IADD R6, R5, 0x1, R6 ;  /* 0x0000000105069824 */ /* 0x001fca00078e0206 */
[----:B------:R0:W-:Y:S01]  /*01f0*/  @!P1 STS [R7], R6 ;  /* 0x0000000607009388 */ /* 0x0001e20000000800 */
[----:B------:R-:W-:Y:S06]  /*0200*/  BAR.SYNC.DEFER_BLOCKING 0x0 ;  /* 0x0000000000007b1d */ /* 0x000fec0000010000 */
[----:B------:R-:W-:Y:S05]  /*0210*/  @P0 EXIT ;  /* 0x000000000000094d */ /* 0x000fea0003800000 */
[----:B------:R-:W-:Y:S01]  /*0220*/  LDS R2, [R7+0x80] ;  /* 0x0000800007027984 */ /* 0x000fe20000000800 */
[----:B------:R-:W-:-:S03]  /*0230*/  ISETP.NE.AND P0, PT, R0, RZ, PT ;  /* 0x000000ff0000720c */ /* 0x000fc60003f05270 */
[----:B------:R-:W1:Y:S02]  /*0240*/  LDS R5, [R7] ;  /* 0x0000000007057984 */ /* 0x000e640000000800 */
[----:B-1----:R-:W-:-:S05]  /*0250*/  IMAD.IADD R2, R2, 0x1, R5 ;  /* 0x0000000102027824 */ /* 0x002fca00078e0205 */
[----:B------:R-:W-:Y:S04]  /*0260*/  STS [R7], R2 ;  /* 0x0000000207007388 */ /* 0x000fe80000000800 */
[----:B------:R-:W-:Y:S04]  /*0270*/  LDS R4, [R7+0x40] ;  /* 0x0000400007047984 */ /* 0x000fe80000000800 */
[----:B------:R-:W1:Y:S02]  /*0280*/  LDS R5, [R7] ;  /* 0x0000000007057984 */ /* 0x000e640000000800 */
[----:B-1----:R-:W-:-:S05]  /*0290*/  IMAD.IADD R4, R4, 0x1, R5 ;  /* 0x0000000104047824 */ /* 0x002fca00078e0205 */
[----:B------:R-:W-:Y:S04]  /*02a0*/  STS [R7], R4 ;  /* 0x0000000407007388 */ /* 0x000fe80000000800 */
[----:B------:R-:W-:Y:S04]  /*02b0*/  LDS R5, [R7+0x20] ;  /* 0x0000200007057984 */ /* 0x000fe80000000800 */
[----:B0-----:R-:W0:Y:S02]  /*02c0*/  LDS R6, [R7] ;  /* 0x0000000007067984 */ /* 0x001e240000000800 */
[----:B0-----:R-:W-:-:S05]  /*02d0*/  IADD3 R6, PT, PT, R5, R6, RZ ;  /* 0x0000000605067210 */ /* 0x001fca0007ffe0ff */
[----:B------:R-:W-:Y:S04]  /*02e0*/  STS [R7], R6 ;  /* 0x0000000607007388 */ /* 0x000fe80000000800 */
[----:B------:R-:W-:Y:S04]  /*02f0*/  LDS R5, [R7+0x10] ;  /* 0x0000100007057984 */ /* 0x000fe80000000800 */
[----:B------:R-:W0:Y:S02]  /*0300*/  LDS R8, [R7] ;  /* 0x0000000007087984 */ /* 0x000e240000000800 */
[----:B0-----:R-:W-:-:S05]  /*0310*/  IMAD.IADD R8, R5, 0x1, R8 ;  /* 0x0000000105087824 */ /* 0x001fca00078e0208 */
[----:B------:R-:W-:Y:S04]  /*0320*/  STS [R7], R8 ;  /* 0x0000000807007388 */ /* 0x000fe80000000800 */
[----:B------:R-:W-:Y:S04]  /*0330*/  LDS R2, [R7+0x8] ;  /* 0x0000080007027984 */ /* 0x000fe80000000800 */
[----:B------:R-:W0:Y:S02]  /*0340*/  LDS R5, [R7] ;  /* 0x0000000007057984 */ /* 0x000e240000000800 */
[----:B0-----:R-:W-:-:S05]  /*0350*/  IMAD.IADD R2, R2, 0x1, R5 ;  /* 0x0000000102027824 */ /* 0x001fca00078e0205 */
[----:B------:R-:W-:Y:S04]  /*0360*/  STS [R7], R2 ;  /* 0x0000000207007388 */ /* 0x000fe80000000800 */
[----:B------:R-:W-:Y:S04]  /*0370*/  LDS R4, [R7+0x4] ;  /* 0x0000040007047984 */ /* 0x000fe80000000800 */
[----:B------:R-:W0:Y:S02]  /*0380*/  LDS R5, [R7] ;  /* 0x0000000007057984 */ /* 0x000e240000000800 */
[----:B0-----:R-:W-:-:S05]  /*0390*/  IADD3 R4, PT, PT, R4, R5, RZ ;  /* 0x0000000504047210 */ /* 0x001fca0007ffe0ff */
        /* <DEDUP_REMOVED lines=8> */
[----:B0-----:R-:W-:Y:S01]  /*0420*/  REDG.E.ADD.STRONG.GPU desc[UR6][R2.64], R7 ;  /* 0x000000070200798e */ /* 0x001fe2000c12e106 */
[----:B------:R-:W-:Y:S05]  /*0430*/  EXIT ;  /* 0x000000000000794d */ /* 0x000fea0003800000 */
.L_x_2:
        /* <DEDUP_REMOVED lines=12> */
.L_x_13:


//--------------------- .text._Z13addPaddingMAXPiS_ --------------------------
	.section	.text._Z13addPaddingMAXPiS_,"ax",@progbits
	.align	128
        .global         _Z13addPaddingMAXPiS_
        .type           _Z13addPaddingMAXPiS_,@function
        .size           _Z13addPaddingMAXPiS_,(.L_x_14 - _Z13addPaddingMAXPiS_)
        .other          _Z13addPaddingMAXPiS_,@"STO_CUDA_ENTRY STV_DEFAULT"
_Z13addPaddingMAXPiS_:
.text._Z13addPaddingMAXPiS_:
[----:B------:R-:W-:Y:S01]  /*0000*/  LDC R1, c[0x0][0x37c] ;  /* 0x0000df00ff017b82 */ /* 0x000fe20000000800 */
[----:B------:R-:W0:Y:S07]  /*0010*/  S2R R3, SR_TID.X ;  /* 0x0000000000037919 */ /* 0x000e2e0000002100 */
[----:B------:R-:W0:Y:S01]  /*0020*/  S2UR UR4, SR_CTAID.X ;  /* 0x00000000000479c3 */ /* 0x000e220000002500 */
[----:B------:R-:W-:Y:S07]  /*0030*/  BSSY.RECONVERGENT B0, `(.L_x_3) ;  /* 0x0000011000007945 */ /* 0x000fee0003800200 */
[----:B------:R-:W0:Y:S08]  /*0040*/  LDC R0, c[0x0][0x360] ;  /* 0x0000d800ff007b82 */ /* 0x000e300000000800 */
[----:B------:R-:W1:Y:S01]  /*0050*/  LDC.64 R4, c[0x0][0x388] ;  /* 0x0000e200ff047b82 */ /* 0x000e620000000a00 */
[----:B0-----:R-:W-:Y:S01]  /*0060*/  IMAD R3, R0, UR4, R3 ;  /* 0x0000000400037c24 */ /* 0x001fe2000f8e0203 */
[----:B------:R-:W0:Y:S03]  /*0070*/  LDCU.64 UR4, c[0x0][0x358] ;  /* 0x00006b00ff0477ac */ /* 0x000e260008000a00 */
[----:B------:R-:W-:-:S04]  /*0080*/  IMAD.HI R0, R3, 0x3e0f83e1, RZ ;  /* 0x3e0f83e103007827 */ /* 0x000fc800078e02ff */
[----:B-1----:R-:W-:Y:S01]  /*0090*/  IMAD.WIDE R4, R3, 0x4, R4 ;  /* 0x0000000403047825 */ /* 0x002fe200078e0204 */
[----:B------:R-:W-:-:S04]  /*00a0*/  SHF.R.U32.HI R7, RZ, 0x1f, R0 ;  /* 0x0000001fff077819 */ /* 0x000fc80000011600 */
[----:B------:R-:W-:-:S05]  /*00b0*/  LEA.HI.SX32 R0, R0, R7, 0x15 ;  /* 0x0000000700007211 */ /* 0x000fca00078faaff */
[----:B------:R-:W-:Y:S01]  /*00c0*/  IMAD R7, R0, -0x2100, R3 ;  /* 0xffffdf0000077824 */ /* 0x000fe200078e0203 */
[----:B------:R-:W-:-:S04]  /*00d0*/  MOV R3, 0x7fffffff ;  /* 0x7fffffff00037802 */ /* 0x000fc80000000f00 */
[----:B------:R-:W-:-:S13]  /*00e0*/  ISETP.GT.AND P0, PT, R7, 0x20cf, PT ;  /* 0x000020cf0700780c */ /* 0x000fda0003f04270 */
[----:B0-----:R-:W-:Y:S05]  /*00f0*/  @P0 BRA `(.L_x_4) ;  /* 0x0000000000100947 */ /* 0x001fea0003800000 */
[----:B------:R-:W0:Y:S01]  /*0100*/  LDC.64 R2, c[0x0][0x380] ;  /* 0x0000e000ff027b82 */ /* 0x000e220000000a00 */
[----:B------:R-:W-:-:S04]  /*0110*/  IMAD R7, R0, 0x20d0, R7 ;  /* 0x000020d000077824 */ /* 0x000fc800078e0207 */
[----:B0-----:R-:W-:-:S06]  /*0120*/  IMAD.WIDE R2, R7, 0x4, R2 ;  /* 0x0000000407027825 */ /* 0x001fcc00078e0202 */
[----:B------:R0:W5:Y:S02]  /*0130*/  LDG.E R3, desc[UR4][R2.64] ;  /* 0x0000000402037981 */ /* 0x000164000c1e1900 */
.L_x_4:
[----:B------:R-:W-:Y:S05]  /*0140*/  BSYNC.RECONVERGENT B0 ;  /* 0x0000000000007941 */ /* 0x000fea0003800200 */
.L_x_3:
[----:B-----5:R-:W-:Y:S01]  /*0150*/  STG.E desc[UR4][R4.64], R3 ;  /* 0x0000000304007986 */ /* 0x020fe2000c101904 */
[----:B------:R-:W-:Y:S05]  /*0160*/  EXIT ;  /* 0x000000000000794d */ /* 0x000fea0003800000 */
.L_x_5:
        /* <DEDUP_REMOVED lines=9> */
.L_x_14:


//--------------------- .text._Z13addPaddingMINPiS_ --------------------------
	.section	.text._Z13addPaddingMINPiS_,"ax",@progbits
	.align	128
        .global         _Z13addPaddingMINPiS_
        .type           _Z13addPaddingMINPiS_,@function
        .size           _Z13addPaddingMINPiS_,(.L_x_15 - _Z13addPaddingMINPiS_)
        .other          _Z13addPaddingMINPiS_,@"STO_CUDA_ENTRY STV_DEFAULT"
_Z13addPaddingMINPiS_:
.text._Z13addPaddingMINPiS_:
        /* <DEDUP_REMOVED lines=12> */
[----:B------:R-:W-:Y:S02]  /*00c0*/  IMAD R7, R0, -0x2100, R3 ;  /* 0xffffdf0000077824 */ /* 0x000fe400078e0203 */
[----:B------:R-:W-:-:S03]  /*00d0*/  HFMA2 R3, -RZ, RZ, -0.0 , 0 ;  /* 0x80000000ff037431 */ /* 0x000fc600000001ff */
[----:B------:R-:W-:-:S13]  /*00e0*/  ISETP.GT.AND P0, PT, R7, 0x20cf, PT ;  /* 0x000020cf0700780c */ /* 0x000fda0003f04270 */
[----:B0-----:R-:W-:Y:S05]  /*00f0*/  @P0 BRA `(.L_x_7) ;  /* 0x0000000000100947 */ /* 0x001fea0003800000 */
[----:B------:R-:W0:Y:S01]  /*0100*/  LDC.64 R2, c[0x0][0x380] ;  /* 0x0000e000ff027b82 */ /* 0x000e220000000a00 */
[----:B------:R-:W-:-:S04]  /*0110*/  IMAD R7, R0, 0x20d0, R7 ;  /* 0x000020d000077824 */ /* 0x000fc800078e0207 */
[----:B0-----:R-:W-:-:S06]  /*0120*/  IMAD.WIDE R2, R7, 0x4, R2 ;  /* 0x0000000407027825 */ /* 0x001fcc00078e0202 */
[----:B------:R0:W5:Y:S02]  /*0130*/  LDG.E R3, desc[UR4][R2.64] ;  /* 0x0000000402037981 */ /* 0x000164000c1e1900 */
.L_x_7:
[----:B------:R-:W-:Y:S05]  /*0140*/  BSYNC.RECONVERGENT B0 ;  /* 0x0000000000007941 */ /* 0x000fea0003800200 */
.L_x_6:
[----:B-----5:R-:W-:Y:S01]  /*0150*/  STG.E desc[UR4][R4.64], R3 ;  /* 0x0000000304007986 */ /* 0x020fe2000c101904 */
[----:B------:R-:W-:Y:S05]  /*0160*/  EXIT ;  /* 0x000000000000794d */ /* 0x000fea0003800000 */
.L_x_8:
        /* <DEDUP_REMOVED lines=9> */
.L_x_15:


//--------------------- .text._Z15addPaddingZerosPiS_ --------------------------
	.section	.text._Z15addPaddingZerosPiS_,"ax",@progbits
	.align	128
        .global         _Z15addPaddingZerosPiS_
        .type           _Z15addPaddingZerosPiS_,@function
        .size           _Z15addPaddingZerosPiS_,(.L_x_16 - _Z15addPaddingZerosPiS_)
        .other          _Z15addPaddingZerosPiS_,@"STO_CUDA_ENTRY STV_DEFAULT"
_Z15addPaddingZerosPiS_:
.text._Z15addPaddingZerosPiS_:
[----:B------:R-:W-:Y:S01]  /*0000*/  LDC R1, c[0x0][0x37c] ;  /* 0x0000df00ff017b82 */ /* 0x000fe20000000800 */
[----:B------:R-:W0:Y:S07]  /*0010*/  S2R R7, SR_TID.X ;  /* 0x0000000000077919 */ /* 0x000e2e0000002100 */
[----:B------:R-:W0:Y:S08]  /*0020*/  S2UR UR4, SR_CTAID.X ;  /* 0x00000000000479c3 */ /* 0x000e300000002500 */
[----:B------:R-:W0:Y:S02]  /*0030*/  LDC R0, c[0x0][0x360] ;  /* 0x0000d800ff007b82 */ /* 0x000e240000000800 */
[----:B0-----:R-:W-:Y:S01]  /*0040*/  IMAD R7, R0, UR4, R7 ;  /* 0x0000000400077c24 */ /* 0x001fe2000f8e0207 */
[----:B------:R-:W0:Y:S03]  /*0050*/  LDCU.64 UR4, c[0x0][0x358] ;  /* 0x00006b00ff0477ac */ /* 0x000e260008000a00 */
[----:B------:R-:W-:-:S05]  /*0060*/  IMAD.HI R0, R7, 0x3e0f83e1, RZ ;  /* 0x3e0f83e107007827 */ /* 0x000fca00078e02ff */
[----:B------:R-:W-:-:S04]  /*0070*/  SHF.R.U32.HI R3, RZ, 0x1f, R0 ;  /* 0x0000001fff037819 */ /* 0x000fc80000011600 */
[----:B------:R-:W-:-:S05]  /*0080*/  LEA.HI.SX32 R0, R0, R3, 0x15 ;  /* 0x0000000300007211 */ /* 0x000fca00078faaff */
[----:B------:R-:W-:-:S05]  /*0090*/  IMAD R5, R0, -0x2100, R7 ;  /* 0xffffdf0000057824 */ /* 0x000fca00078e0207 */
[----:B------:R-:W-:-:S13]  /*00a0*/  ISETP.GT.AND P0, PT, R5, 0x20cf, PT ;  /* 0x000020cf0500780c */ /* 0x000fda0003f04270 */
[----:B0-----:R-:W-:Y:S05]  /*00b0*/  @P0 BRA `(.L_x_9) ;  /* 0x0000000000200947 */ /* 0x001fea0003800000 */
[----:B------:R-:W0:Y:S01]  /*00c0*/  LDC.64 R2, c[0x0][0x380] ;  /* 0x0000e000ff027b82 */ /* 0x000e220000000a00 */
[----:B------:R-:W-:-:S04]  /*00d0*/  IMAD R5, R0, 0x20d0, R5 ;  /* 0x000020d000057824 */ /* 0x000fc800078e0205 */
[----:B0-----:R-:W-:-:S03]  /*00e0*/  IMAD.WIDE R2, R5, 0x4, R2 ;  /* 0x0000000405027825 */ /* 0x001fc600078e0202 */
[----:B------:R-:W0:Y:S03]  /*00f0*/  LDC.64 R4, c[0x0][0x388] ;  /* 0x0000e200ff047b82 */ /* 0x000e260000000a00 */
[----:B------:R-:W2:Y:S01]  /*0100*/  LDG.E R3, desc[UR4][R2.64] ;  /* 0x0000000402037981 */ /* 0x000ea2000c1e1900 */
[----:B0-----:R-:W-:-:S05]  /*0110*/  IMAD.WIDE R4, R7, 0x4, R4 ;  /* 0x0000000407047825 */ /* 0x001fca00078e0204 */
[----:B--2---:R-:W-:Y:S01]  /*0120*/  STG.E desc[UR4][R4.64], R3 ;  /* 0x0000000304007986 */ /* 0x004fe2000c101904 */
[----:B------:R-:W-:Y:S05]  /*0130*/  EXIT ;  /* 0x000000000000794d */ /* 0x000fea0003800000 */
.L_x_9:
[----:B------:R-:W0:Y:S02]  /*0140*/  LDC.64 R2, c[0x0][0x388] ;  /* 0x0000e200ff027b82 */ /* 0x000e240000000a00 */
[----:B0-----:R-:W-:-:S05]  /*0150*/  IMAD.WIDE R2, R7, 0x4, R2 ;  /* 0x0000000407027825 */ /* 0x001fca00078e0202 */
[----:B------:R-:W-:Y:S01]  /*0160*/  STG.E desc[UR4][R2.64], RZ ;  /* 0x000000ff02007986 */ /* 0x000fe2000c101904 */
[----:B------:R-:W-:Y:S05]  /*0170*/  EXIT ;  /* 0x000000000000794d */ /* 0x000fea0003800000 */
.L_x_10:
        /* <DEDUP_REMOVED lines=16> */
.L_x_16:


//--------------------- .nv.shared._Z6getMaxPiS_  --------------------------
	.section	.nv.shared._Z6getMaxPiS_,"aw",@nobits
	.sectionflags	@""
	.align	4
.nv.shared._Z6getMaxPiS_:
	.zero		2048


//--------------------- .nv.shared.reserved.0     --------------------------
	.section	.nv.shared.reserved.0,"aw",@nobits
	.weak		__nv_reservedSMEM_offset_0_alias
	.size		__nv_reservedSMEM_offset_0_alias, 0, 64
	.other		__nv_reservedSMEM_offset_0_alias,@"STO_CUDA_RESERVED_SHARED STV_DEFAULT"
__nv_reservedSMEM_offset_0_alias:
	.zero		0
	.zero		64


//--------------------- .nv.shared._Z6getMinPiS_  --------------------------
	.section	.nv.shared._Z6getMinPiS_,"aw",@nobits
	.sectionflags	@""
	.align	4
.nv.shared._Z6getMinPiS_:
	.zero		2048


//--------------------- .nv.shared._Z9reduceSumPiS_ --------------------------
	.section	.nv.shared._Z9reduceSumPiS_,"aw",@nobits
	.sectionflags	@""
	.align	4
.nv.shared._Z9reduceSumPiS_:
	.zero		2048


//--------------------- .nv.constant0._Z6getMaxPiS_ --------------------------
	.section	.nv.constant0._Z6getMaxPiS_,"a",@progbits
	.sectionflags	@""
	.align	4
.nv.constant0._Z6getMaxPiS_:
	.zero		912


//--------------------- .nv.constant0._Z6getMinPiS_ --------------------------
	.section	.nv.constant0._Z6getMinPiS_,"a",@progbits
	.sectionflags	@""
	.align	4
.nv.constant0._Z6getMinPiS_:
	.zero		912


//--------------------- .nv.constant0._Z9reduceSumPiS_ --------------------------
	.section	.nv.constant0._Z9reduceSumPiS_,"a",@progbits
	.sectionflags	@""
	.align	4
.nv.constant0._Z9reduceSumPiS_:
	.zero		912


//--------------------- .nv.constant0._Z13addPaddingMAXPiS_ --------------------------
	.section	.nv.constant0._Z13addPaddingMAXPiS_,"a",@progbits
	.sectionflags	@""
	.align	4
.nv.constant0._Z13addPaddingMAXPiS_:
	.zero		912


//--------------------- .nv.constant0._Z13addPaddingMINPiS_ --------------------------
	.section	.nv.constant0._Z13addPaddingMINPiS_,"a",@progbits
	.sectionflags	@""
	.align	4
.nv.constant0._Z13addPaddingMINPiS_:
	.zero		912


//--------------------- .nv.constant0._Z15addPaddingZerosPiS_ --------------------------
	.section	.nv.constant0._Z15addPaddingZerosPiS_,"a",@progbits
	.sectionflags	@""
	.align	4
.nv.constant0._Z15addPaddingZerosPiS_:
	.zero		912


//--------------------- SYMBOLS --------------------------

	.type		.nv.reservedSmem.offset0,@object
	.size		.nv.reservedSmem.offset0,0x4
	.type		.nv.reservedSmem.cap,@object
	.size		.nv.reservedSmem.cap,0x4
